//
// Generated by NVIDIA NVVM Compiler
//
// Compiler Build ID: CL-36424714
// Cuda compilation tools, release 13.0, V13.0.88
// Based on NVVM 20.0.0
//

.version 9.0
.target sm_100
.address_size 64

	// .globl	_Z16torch_sum_kernelPKfS0_S0_fS0_PfS1_S1_S1_ii
// _ZZ11smem_reducefE6s_data has been demoted

.visible .entry _Z16torch_sum_kernelPKfS0_S0_fS0_PfS1_S1_S1_ii(
	.param .u64 .ptr .align 1 _Z16torch_sum_kernelPKfS0_S0_fS0_PfS1_S1_S1_ii_param_0,
	.param .u64 .ptr .align 1 _Z16torch_sum_kernelPKfS0_S0_fS0_PfS1_S1_S1_ii_param_1,
	.param .u64 .ptr .align 1 _Z16torch_sum_kernelPKfS0_S0_fS0_PfS1_S1_S1_ii_param_2,
	.param .f32 _Z16torch_sum_kernelPKfS0_S0_fS0_PfS1_S1_S1_ii_param_3,
	.param .u64 .ptr .align 1 _Z16torch_sum_kernelPKfS0_S0_fS0_PfS1_S1_S1_ii_param_4,
	.param .u64 .ptr .align 1 _Z16torch_sum_kernelPKfS0_S0_fS0_PfS1_S1_S1_ii_param_5,
	.param .u64 .ptr .align 1 _Z16torch_sum_kernelPKfS0_S0_fS0_PfS1_S1_S1_ii_param_6,
	.param .u64 .ptr .align 1 _Z16torch_sum_kernelPKfS0_S0_fS0_PfS1_S1_S1_ii_param_7,
	.param .u64 .ptr .align 1 _Z16torch_sum_kernelPKfS0_S0_fS0_PfS1_S1_S1_ii_param_8,
	.param .u32 _Z16torch_sum_kernelPKfS0_S0_fS0_PfS1_S1_S1_ii_param_9,
	.param .u32 _Z16torch_sum_kernelPKfS0_S0_fS0_PfS1_S1_S1_ii_param_10
)
{
	.reg .pred 	%p<20>;
	.reg .b32 	%r<83>;
	.reg .b32 	%f<122>;
	.reg .b64 	%rd<63>;
	// demoted variable
	.shared .align 4 .b8 _ZZ11smem_reducefE6s_data[1024];
	ld.param.u64 	%rd10, [_Z16torch_sum_kernelPKfS0_S0_fS0_PfS1_S1_S1_ii_param_0];
	ld.param.u64 	%rd11, [_Z16torch_sum_kernelPKfS0_S0_fS0_PfS1_S1_S1_ii_param_1];
	ld.param.f32 	%f13, [_Z16torch_sum_kernelPKfS0_S0_fS0_PfS1_S1_S1_ii_param_3];
	ld.param.u64 	%rd9, [_Z16torch_sum_kernelPKfS0_S0_fS0_PfS1_S1_S1_ii_param_7];
	ld.param.u32 	%r40, [_Z16torch_sum_kernelPKfS0_S0_fS0_PfS1_S1_S1_ii_param_9];
	ld.param.u32 	%r41, [_Z16torch_sum_kernelPKfS0_S0_fS0_PfS1_S1_S1_ii_param_10];
	cvta.to.global.u64 	%rd1, %rd11;
	cvta.to.global.u64 	%rd2, %rd10;
	mov.u32 	%r1, %ctaid.x;
	mov.u32 	%r2, %tid.x;
	setp.lt.s32 	%p1, %r41, 1;
	mov.f32 	%f121, 0f00000000;
	@%p1 bra 	$L__BB0_12;
	and.b32  	%r3, %r41, 7;
	setp.lt.u32 	%p2, %r41, 8;
	mov.f32 	%f121, 0f00000000;
	mov.b32 	%r81, 0;
	@%p2 bra 	$L__BB0_4;
	and.b32  	%r81, %r41, 2147483640;
	neg.s32 	%r79, %r81;
	mad.lo.s32 	%r78, %r1, %r40, %r2;
	mul.lo.s32 	%r43, %r40, %r40;
	shl.b32 	%r7, %r43, 3;
	mad.lo.s32 	%r44, %r40, 7, %r1;
	mad.lo.s32 	%r77, %r40, %r44, %r2;
	mad.lo.s32 	%r45, %r40, 6, %r1;
	mad.lo.s32 	%r76, %r40, %r45, %r2;
	mad.lo.s32 	%r46, %r40, 5, %r1;
	mad.lo.s32 	%r75, %r40, %r46, %r2;
	shl.b32 	%r47, %r40, 2;
	add.s32 	%r48, %r1, %r47;
	mad.lo.s32 	%r74, %r40, %r48, %r2;
	mad.lo.s32 	%r49, %r40, 3, %r1;
	mad.lo.s32 	%r73, %r40, %r49, %r2;
	shl.b32 	%r50, %r40, 1;
	add.s32 	%r51, %r1, %r50;
	mad.lo.s32 	%r72, %r40, %r51, %r2;
	add.s64 	%rd62, %rd2, 16;
	add.s32 	%r52, %r1, %r40;
	mad.lo.s32 	%r71, %r40, %r52, %r2;
	mov.f32 	%f121, 0f00000000;
$L__BB0_3:
	.pragma "nounroll";
	ld.global.f32 	%f18, [%rd62+-16];
	mul.wide.s32 	%rd12, %r78, 4;
	add.s64 	%rd13, %rd1, %rd12;
	ld.global.f32 	%f19, [%rd13];
	fma.rn.f32 	%f20, %f18, %f19, %f121;
	ld.global.f32 	%f21, [%rd62+-12];
	mul.wide.s32 	%rd14, %r71, 4;
	add.s64 	%rd15, %rd1, %rd14;
	ld.global.f32 	%f22, [%rd15];
	fma.rn.f32 	%f23, %f21, %f22, %f20;
	ld.global.f32 	%f24, [%rd62+-8];
	mul.wide.s32 	%rd16, %r72, 4;
	add.s64 	%rd17, %rd1, %rd16;
	ld.global.f32 	%f25, [%rd17];
	fma.rn.f32 	%f26, %f24, %f25, %f23;
	ld.global.f32 	%f27, [%rd62+-4];
	mul.wide.s32 	%rd18, %r73, 4;
	add.s64 	%rd19, %rd1, %rd18;
	ld.global.f32 	%f28, [%rd19];
	fma.rn.f32 	%f29, %f27, %f28, %f26;
	ld.global.f32 	%f30, [%rd62];
	mul.wide.s32 	%rd20, %r74, 4;
	add.s64 	%rd21, %rd1, %rd20;
	ld.global.f32 	%f31, [%rd21];
	fma.rn.f32 	%f32, %f30, %f31, %f29;
	ld.global.f32 	%f33, [%rd62+4];
	mul.wide.s32 	%rd22, %r75, 4;
	add.s64 	%rd23, %rd1, %rd22;
	ld.global.f32 	%f34, [%rd23];
	fma.rn.f32 	%f35, %f33, %f34, %f32;
	ld.global.f32 	%f36, [%rd62+8];
	mul.wide.s32 	%rd24, %r76, 4;
	add.s64 	%rd25, %rd1, %rd24;
	ld.global.f32 	%f37, [%rd25];
	fma.rn.f32 	%f38, %f36, %f37, %f35;
	ld.global.f32 	%f39, [%rd62+12];
	mul.wide.s32 	%rd26, %r77, 4;
	add.s64 	%rd27, %rd1, %rd26;
	ld.global.f32 	%f40, [%rd27];
	fma.rn.f32 	%f121, %f39, %f40, %f38;
	add.s32 	%r79, %r79, 8;
	add.s32 	%r78, %r78, %r7;
	add.s32 	%r77, %r77, %r7;
	add.s32 	%r76, %r76, %r7;
	add.s32 	%r75, %r75, %r7;
	add.s32 	%r74, %r74, %r7;
	add.s32 	%r73, %r73, %r7;
	add.s32 	%r72, %r72, %r7;
	add.s64 	%rd62, %rd62, 32;
	add.s32 	%r71, %r71, %r7;
	setp.ne.s32 	%p3, %r79, 0;
	@%p3 bra 	$L__BB0_3;
$L__BB0_4:
	setp.eq.s32 	%p4, %r3, 0;
	@%p4 bra 	$L__BB0_12;
	and.b32  	%r34, %r41, 3;
	setp.lt.u32 	%p5, %r3, 4;
	@%p5 bra 	$L__BB0_7;
	mul.wide.u32 	%rd28, %r81, 4;
	add.s64 	%rd29, %rd2, %rd28;
	ld.global.f32 	%f42, [%rd29];
	mad.lo.s32 	%r53, %r81, %r40, %r1;
	mad.lo.s32 	%r54, %r53, %r40, %r2;
	mul.wide.s32 	%rd30, %r54, 4;
	add.s64 	%rd31, %rd1, %rd30;
	ld.global.f32 	%f43, [%rd31];
	fma.rn.f32 	%f44, %f42, %f43, %f121;
	ld.global.f32 	%f45, [%rd29+4];
	add.s32 	%r55, %r53, %r40;
	mad.lo.s32 	%r56, %r55, %r40, %r2;
	mul.wide.s32 	%rd32, %r56, 4;
	add.s64 	%rd33, %rd1, %rd32;
	ld.global.f32 	%f46, [%rd33];
	fma.rn.f32 	%f47, %f45, %f46, %f44;
	ld.global.f32 	%f48, [%rd29+8];
	add.s32 	%r57, %r55, %r40;
	mad.lo.s32 	%r58, %r57, %r40, %r2;
	mul.wide.s32 	%rd34, %r58, 4;
	add.s64 	%rd35, %rd1, %rd34;
	ld.global.f32 	%f49, [%rd35];
	fma.rn.f32 	%f50, %f48, %f49, %f47;
	ld.global.f32 	%f51, [%rd29+12];
	add.s32 	%r59, %r57, %r40;
	mad.lo.s32 	%r60, %r59, %r40, %r2;
	mul.wide.s32 	%rd36, %r60, 4;
	add.s64 	%rd37, %rd1, %rd36;
	ld.global.f32 	%f52, [%rd37];
	fma.rn.f32 	%f121, %f51, %f52, %f50;
	add.s32 	%r81, %r81, 4;
$L__BB0_7:
	setp.eq.s32 	%p6, %r34, 0;
	@%p6 bra 	$L__BB0_12;
	setp.eq.s32 	%p7, %r34, 1;
	@%p7 bra 	$L__BB0_10;
	mul.wide.u32 	%rd38, %r81, 4;
	add.s64 	%rd39, %rd2, %rd38;
	ld.global.f32 	%f54, [%rd39];
	mad.lo.s32 	%r61, %r81, %r40, %r1;
	mad.lo.s32 	%r62, %r61, %r40, %r2;
	mul.wide.s32 	%rd40, %r62, 4;
	add.s64 	%rd41, %rd1, %rd40;
	ld.global.f32 	%f55, [%rd41];
	fma.rn.f32 	%f56, %f54, %f55, %f121;
	ld.global.f32 	%f57, [%rd39+4];
	add.s32 	%r63, %r61, %r40;
	mad.lo.s32 	%r64, %r63, %r40, %r2;
	mul.wide.s32 	%rd42, %r64, 4;
	add.s64 	%rd43, %rd1, %rd42;
	ld.global.f32 	%f58, [%rd43];
	fma.rn.f32 	%f121, %f57, %f58, %f56;
	add.s32 	%r81, %r81, 2;
$L__BB0_10:
	and.b32  	%r65, %r41, 1;
	setp.eq.b32 	%p8, %r65, 1;
	not.pred 	%p9, %p8;
	@%p9 bra 	$L__BB0_12;
	mul.wide.u32 	%rd44, %r81, 4;
	add.s64 	%rd45, %rd2, %rd44;
	ld.global.f32 	%f59, [%rd45];
	mad.lo.s32 	%r66, %r81, %r40, %r1;
	mad.lo.s32 	%r67, %r66, %r40, %r2;
	mul.wide.s32 	%rd46, %r67, 4;
	add.s64 	%rd47, %rd1, %rd46;
	ld.global.f32 	%f60, [%rd47];
	fma.rn.f32 	%f121, %f59, %f60, %f121;
$L__BB0_12:
	ld.param.u64 	%rd61, [_Z16torch_sum_kernelPKfS0_S0_fS0_PfS1_S1_S1_ii_param_5];
	ld.param.u64 	%rd60, [_Z16torch_sum_kernelPKfS0_S0_fS0_PfS1_S1_S1_ii_param_4];
	ld.param.u64 	%rd59, [_Z16torch_sum_kernelPKfS0_S0_fS0_PfS1_S1_S1_ii_param_2];
	mad.lo.s32 	%r68, %r40, %r1, %r2;
	cvta.to.global.u64 	%rd48, %rd59;
	mul.wide.s32 	%rd49, %r68, 4;
	add.s64 	%rd50, %rd48, %rd49;
	ld.global.f32 	%f61, [%rd50];
	cvta.to.global.u64 	%rd51, %rd60;
	add.s64 	%rd52, %rd51, %rd49;
	ld.global.f32 	%f62, [%rd52];
	fma.rn.f32 	%f63, %f13, %f62, %f61;
	add.f32 	%f64, %f121, %f63;
	cvta.to.global.u64 	%rd53, %rd61;
	mul.wide.u32 	%rd54, %r2, 4;
	add.s64 	%rd55, %rd53, %rd54;
	ld.global.f32 	%f65, [%rd55];
	mul.f32 	%f66, %f65, %f64;
	shl.b32 	%r69, %r2, 2;
	mov.u32 	%r70, _ZZ11smem_reducefE6s_data;
	add.s32 	%r39, %r70, %r69;
	st.shared.f32 	[%r39], %f66;
	bar.sync 	0;
	setp.gt.u32 	%p10, %r2, 127;
	@%p10 bra 	$L__BB0_14;
	ld.shared.f32 	%f67, [%r39+512];
	ld.shared.f32 	%f68, [%r39];
	add.f32 	%f69, %f67, %f68;
	st.shared.f32 	[%r39], %f69;
$L__BB0_14:
	bar.sync 	0;
	setp.gt.u32 	%p11, %r2, 63;
	@%p11 bra 	$L__BB0_16;
	ld.shared.f32 	%f70, [%r39+256];
	ld.shared.f32 	%f71, [%r39];
	add.f32 	%f72, %f70, %f71;
	st.shared.f32 	[%r39], %f72;
$L__BB0_16:
	bar.sync 	0;
	setp.gt.u32 	%p12, %r2, 31;
	@%p12 bra 	$L__BB0_18;
	ld.shared.f32 	%f73, [%r39+128];
	ld.shared.f32 	%f74, [%r39];
	add.f32 	%f75, %f73, %f74;
	st.shared.f32 	[%r39], %f75;
$L__BB0_18:
	bar.sync 	0;
	setp.gt.u32 	%p13, %r2, 15;
	@%p13 bra 	$L__BB0_20;
	ld.shared.f32 	%f76, [%r39+64];
	ld.shared.f32 	%f77, [%r39];
	add.f32 	%f78, %f76, %f77;
	st.shared.f32 	[%r39], %f78;
$L__BB0_20:
	bar.sync 	0;
	setp.gt.u32 	%p14, %r2, 7;
	@%p14 bra 	$L__BB0_22;
	ld.shared.f32 	%f79, [%r39+32];
	ld.shared.f32 	%f80, [%r39];
	add.f32 	%f81, %f79, %f80;
	st.shared.f32 	[%r39], %f81;
$L__BB0_22:
	bar.sync 	0;
	setp.gt.u32 	%p15, %r2, 3;
	@%p15 bra 	$L__BB0_24;
	ld.shared.f32 	%f82, [%r39+16];
	ld.shared.f32 	%f83, [%r39];
	add.f32 	%f84, %f82, %f83;
	st.shared.f32 	[%r39], %f84;
$L__BB0_24:
	bar.sync 	0;
	setp.gt.u32 	%p16, %r2, 1;
	@%p16 bra 	$L__BB0_26;
	ld.shared.f32 	%f85, [%r39+8];
	ld.shared.f32 	%f86, [%r39];
	add.f32 	%f87, %f85, %f86;
	st.shared.f32 	[%r39], %f87;
$L__BB0_26:
	bar.sync 	0;
	setp.ne.s32 	%p17, %r2, 0;
	@%p17 bra 	$L__BB0_28;
	ld.shared.f32 	%f88, [_ZZ11smem_reducefE6s_data+4];
	ld.shared.f32 	%f89, [%r39];
	add.f32 	%f90, %f88, %f89;
	st.shared.f32 	[%r39], %f90;
$L__BB0_28:
	bar.sync 	0;
	cvta.to.global.u64 	%rd56, %rd9;
	ld.shared.f32 	%f91, [_ZZ11smem_reducefE6s_data];
	mul.f32 	%f92, %f91, 0f3F000000;
	mul.f32 	%f93, %f91, 0f3D372713;
	mul.f32 	%f94, %f91, %f93;
	fma.rn.f32 	%f95, %f91, %f94, %f91;
	mul.f32 	%f96, %f95, 0f3F4C4229;
	abs.f32 	%f97, %f96;
	mul.f32 	%f98, %f97, 0f4038AA3B;
	ex2.approx.ftz.f32 	%f99, %f98;
	add.f32 	%f100, %f99, 0f3F800000;
	rcp.approx.ftz.f32 	%f101, %f100;
	fma.rn.f32 	%f102, %f101, 0fC0000000, 0f3F800000;
	setp.ge.f32 	%p18, %f97, 0f41102CB4;
	selp.f32 	%f103, 0f3F800000, %f102, %p18;
	copysign.f32 	%f104, %f96, %f103;
	mul.f32 	%f105, %f96, %f96;
	fma.rn.f32 	%f106, %f105, 0f3C80F082, 0fBD563CAE;
	fma.rn.f32 	%f107, %f106, %f105, 0f3E085941;
	fma.rn.f32 	%f108, %f107, %f105, 0fBEAAA9ED;
	fma.rn.f32 	%f109, %f108, %f105, 0f00000000;
	fma.rn.f32 	%f110, %f109, %f96, %f96;
	setp.ge.f32 	%p19, %f97, 0f3F19999A;
	selp.f32 	%f111, %f104, %f110, %p19;
	add.f32 	%f112, %f111, 0f3F800000;
	mul.f32 	%f113, %f92, %f112;
	mul.wide.u32 	%rd57, %r1, 4;
	add.s64 	%rd58, %rd56, %rd57;
	st.global.f32 	[%rd58], %f113;
	ret;

}


// ===== COMPILED SASS (sm_100) =====

	.target	sm_100

	.elftype	@"ET_EXEC"


//--------------------- .note.nv.tkinfo           --------------------------
	.section	.note.nv.tkinfo,"",@"SHT_NOTE"
	.sectionflags	@"SHF_NOTE_NV_TKINFO"
	.tkinfo
        /*0018*/ 	.word	0x00000002
        /*0030*/ 	.string	""
        /*0030*/ 	.string	"ptxas"
        /*0030*/ 	.string	"Cuda compilation tools, release 13.0, V13.0.88"
        /*0030*/ 	.string	"Build cuda_13.0.r13.0/compiler.36424714_0"
        /*0030*/ 	.string	"-arch sm_100 -m 64 "



//--------------------- .note.nv.cuinfo           --------------------------
	.section	.note.nv.cuinfo,"",@"SHT_NOTE"
	.sectionflags	@"SHF_NOTE_NV_CUINFO"
        /*0018*/ 	.short	0x0002
        /*001a*/ 	.short	0x0064
        /*001c*/ 	.short	0x0082
	.zero		2


//--------------------- .nv.info                  --------------------------
	.section	.nv.info,"",@"SHT_CUDA_INFO"
	.align	4


	//----- nvinfo : EIATTR_REGCOUNT
	.align		4
        /*0000*/ 	.byte	0x04, 0x2f
        /*0002*/ 	.short	(.L_1 - .L_0)
	.align		4
.L_0:
        /*0004*/ 	.word	index@(_Z16torch_sum_kernelPKfS0_S0_fS0_PfS1_S1_S1_ii)
        /*0008*/ 	.word	0x00000020


	//----- nvinfo : EIATTR_FRAME_SIZE
	.align		4
.L_1:
        /*000c*/ 	.byte	0x04, 0x11
        /*000e*/ 	.short	(.L_3 - .L_2)
	.align		4
.L_2:
        /*0010*/ 	.word	index@(_Z16torch_sum_kernelPKfS0_S0_fS0_PfS1_S1_S1_ii)
        /*0014*/ 	.word	0x00000000


	//----- nvinfo : EIATTR_MIN_STACK_SIZE
	.align		4
.L_3:
        /*0018*/ 	.byte	0x04, 0x12
        /*001a*/ 	.short	(.L_5 - .L_4)
	.align		4
.L_4:
        /*001c*/ 	.word	index@(_Z16torch_sum_kernelPKfS0_S0_fS0_PfS1_S1_S1_ii)
        /*0020*/ 	.word	0x00000000
.L_5:


//--------------------- .nv.compat                --------------------------
	.section	.nv.compat,"",@"SHT_CUDA_COMPAT_INFO"
	.align	4
        /*0000*/ 	.byte	0x02, 0x09, 0x00, 0x00, 0x02, 0x02, 0x01, 0x00, 0x02, 0x05, 0x05, 0x00, 0x03, 0x07, 0x01, 0x01
        /*0010*/ 	.byte	0x02, 0x03, 0x00, 0x00, 0x02, 0x06, 0x01, 0x00, 0x04, 0x0b, 0x08, 0x00, 0x01, 0x00, 0x00, 0x00
        /*0020*/ 	.byte	0x00, 0x00, 0x00, 0x00


//--------------------- .nv.info._Z16torch_sum_kernelPKfS0_S0_fS0_PfS1_S1_S1_ii --------------------------
	.section	.nv.info._Z16torch_sum_kernelPKfS0_S0_fS0_PfS1_S1_S1_ii,"",@"SHT_CUDA_INFO"
	.sectionflags	@""
	.align	4


	//----- nvinfo : EIATTR_CUDA_API_VERSION
	.align		4
        /*0000*/ 	.byte	0x04, 0x37
        /*0002*/ 	.short	(.L_7 - .L_6)
.L_6:
        /*0004*/ 	.word	0x00000082


	//----- nvinfo : EIATTR_KPARAM_INFO
	.align		4
.L_7:
        /*0008*/ 	.byte	0x04, 0x17
        /*000a*/ 	.short	(.L_9 - .L_8)
.L_8:
        /*000c*/ 	.word	0x00000000
        /*0010*/ 	.short	0x000a
        /*0012*/ 	.short	0x004c
        /*0014*/ 	.byte	0x00, 0xf0, 0x11, 0x00


	//----- nvinfo : EIATTR_KPARAM_INFO
	.align		4
.L_9:
        /*0018*/ 	.byte	0x04, 0x17
        /*001a*/ 	.short	(.L_11 - .L_10)
.L_10:
        /*001c*/ 	.word	0x00000000
        /*0020*/ 	.short	0x0009
        /*0022*/ 	.short	0x0048
        /*0024*/ 	.byte	0x00, 0xf0, 0x11, 0x00


	//----- nvinfo : EIATTR_KPARAM_INFO
	.align		4
.L_11:
        /*0028*/ 	.byte	0x04, 0x17
        /*002a*/ 	.short	(.L_13 - .L_12)
.L_12:
        /*002c*/ 	.word	0x00000000
        /*0030*/ 	.short	0x0008
        /*0032*/ 	.short	0x0040
        /*0034*/ 	.byte	0x00, 0xf5, 0x21, 0x00


	//----- nvinfo : EIATTR_KPARAM_INFO
	.align		4
.L_13:
        /*0038*/ 	.byte	0x04, 0x17
        /*003a*/ 	.short	(.L_15 - .L_14)
.L_14:
        /*003c*/ 	.word	0x00000000
        /*0040*/ 	.short	0x0007
        /*0042*/ 	.short	0x0038
        /*0044*/ 	.byte	0x00, 0xf5, 0x21, 0x00


	//----- nvinfo : EIATTR_KPARAM_INFO
	.align		4
.L_15:
        /*0048*/ 	.byte	0x04, 0x17
        /*004a*/ 	.short	(.L_17 - .L_16)
.L_16:
        /*004c*/ 	.word	0x00000000
        /*0050*/ 	.short	0x0006
        /*0052*/ 	.short	0x0030
        /*0054*/ 	.byte	0x00, 0xf5, 0x21, 0x00


	//----- nvinfo : EIATTR_KPARAM_INFO
	.align		4
.L_17:
        /*0058*/ 	.byte	0x04, 0x17
        /*005a*/ 	.short	(.L_19 - .L_18)
.L_18:
        /*005c*/ 	.word	0x00000000
        /*0060*/ 	.short	0x0005
        /*0062*/ 	.short	0x0028
        /*0064*/ 	.byte	0x00, 0xf5, 0x21, 0x00


	//----- nvinfo : EIATTR_KPARAM_INFO
	.align		4
.L_19:
        /*0068*/ 	.byte	0x04, 0x17
        /*006a*/ 	.short	(.L_21 - .L_20)
.L_20:
        /*006c*/ 	.word	0x00000000
        /*0070*/ 	.short	0x0004
        /*0072*/ 	.short	0x0020
        /*0074*/ 	.byte	0x00, 0xf5, 0x21, 0x00


	//----- nvinfo : EIATTR_KPARAM_INFO
	.align		4
.L_21:
        /*0078*/ 	.byte	0x04, 0x17
        /*007a*/ 	.short	(.L_23 - .L_22)
.L_22:
        /*007c*/ 	.word	0x00000000
        /*0080*/ 	.short	0x0003
        /*0082*/ 	.short	0x0018
        /*0084*/ 	.byte	0x00, 0xf0, 0x11, 0x00


	//----- nvinfo : EIATTR_KPARAM_INFO
	.align		4
.L_23:
        /*0088*/ 	.byte	0x04, 0x17
        /*008a*/ 	.short	(.L_25 - .L_24)
.L_24:
        /*008c*/ 	.word	0x00000000
        /*0090*/ 	.short	0x0002
        /*0092*/ 	.short	0x0010
        /*0094*/ 	.byte	0x00, 0xf5, 0x21, 0x00


	//----- nvinfo : EIATTR_KPARAM_INFO
	.align		4
.L_25:
        /*0098*/ 	.byte	0x04, 0x17
        /*009a*/ 	.short	(.L_27 - .L_26)
.L_26:
        /*009c*/ 	.word	0x00000000
        /*00a0*/ 	.short	0x0001
        /*00a2*/ 	.short	0x0008
        /*00a4*/ 	.byte	0x00, 0xf5, 0x21, 0x00


	//----- nvinfo : EIATTR_KPARAM_INFO
	.align		4
.L_27:
        /*00a8*/ 	.byte	0x04, 0x17
        /*00aa*/ 	.short	(.L_29 - .L_28)
.L_28:
        /*00ac*/ 	.word	0x00000000
        /*00b0*/ 	.short	0x0000
        /*00b2*/ 	.short	0x0000
        /*00b4*/ 	.byte	0x00, 0xf5, 0x21, 0x00


	//----- nvinfo : EIATTR_SPARSE_MMA_MASK
	.align		4
.L_29:
        /*00b8*/ 	.byte	0x03, 0x50
        /*00ba*/ 	.short	0x0000


	//----- nvinfo : EIATTR_MAXREG_COUNT
	.align		4
        /*00bc*/ 	.byte	0x03, 0x1b
        /*00be*/ 	.short	0x00ff


	//----- nvinfo : EIATTR_NUM_BARRIERS
	.align		4
        /*00c0*/ 	.byte	0x02, 0x4c
        /*00c2*/ 	.byte	0x01
	.zero		1


	//----- nvinfo : EIATTR_MERCURY_ISA_VERSION
	.align		4
        /*00c4*/ 	.byte	0x03, 0x5f
        /*00c6*/ 	.short	0x0101


	//----- nvinfo : EIATTR_VRC_CTA_INIT_COUNT
	.align		4
        /*00c8*/ 	.byte	0x02, 0x4a
	.zero		1
	.zero		1


	//----- nvinfo : EIATTR_EXIT_INSTR_OFFSETS
	.align		4
        /*00cc*/ 	.byte	0x04, 0x1c
        /*00ce*/ 	.short	(.L_31 - .L_30)


	//   ....[0]....
.L_30:
        /*00d0*/ 	.word	0x00000f90


	//----- nvinfo : EIATTR_CBANK_PARAM_SIZE
	.align		4
.L_31:
        /*00d4*/ 	.byte	0x03, 0x19
        /*00d6*/ 	.short	0x0050


	//----- nvinfo : EIATTR_PARAM_CBANK
	.align		4
        /*00d8*/ 	.byte	0x04, 0x0a
        /*00da*/ 	.short	(.L_33 - .L_32)
	.align		4
.L_32:
        /*00dc*/ 	.word	index@(.nv.constant0._Z16torch_sum_kernelPKfS0_S0_fS0_PfS1_S1_S1_ii)
        /*00e0*/ 	.short	0x0380
        /*00e2*/ 	.short	0x0050


	//----- nvinfo : EIATTR_SW_WAR
	.align		4
.L_33:
        /*00e4*/ 	.byte	0x04, 0x36
        /*00e6*/ 	.short	(.L_35 - .L_34)
.L_34:
        /*00e8*/ 	.word	0x00000008
.L_35:


//--------------------- .nv.callgraph             --------------------------
	.section	.nv.callgraph,"",@"SHT_CUDA_CALLGRAPH"
	.align	4
	.sectionentsize	8
	.align		4
        /*0000*/ 	.word	0x00000000
	.align		4
        /*0004*/ 	.word	0xffffffff
	.align		4
        /*0008*/ 	.word	0x00000000
	.align		4
        /*000c*/ 	.word	0xfffffffe
	.align		4
        /*0010*/ 	.word	0x00000000
	.align		4
        /*0014*/ 	.word	0xfffffffd
	.align		4
        /*0018*/ 	.word	0x00000000
	.align		4
        /*001c*/ 	.word	0xfffffffc


//--------------------- .text._Z16torch_sum_kernelPKfS0_S0_fS0_PfS1_S1_S1_ii --------------------------
	.section	.text._Z16torch_sum_kernelPKfS0_S0_fS0_PfS1_S1_S1_ii,"ax",@progbits
	.align	128
        .global         _Z16torch_sum_kernelPKfS0_S0_fS0_PfS1_S1_S1_ii
        .type           _Z16torch_sum_kernelPKfS0_S0_fS0_PfS1_S1_S1_ii,@function
        .size           _Z16torch_sum_kernelPKfS0_S0_fS0_PfS1_S1_S1_ii,(.L_x_5 - _Z16torch_sum_kernelPKfS0_S0_fS0_PfS1_S1_S1_ii)
        .other          _Z16torch_sum_kernelPKfS0_S0_fS0_PfS1_S1_S1_ii,@"STO_CUDA_ENTRY STV_DEFAULT"
_Z16torch_sum_kernelPKfS0_S0_fS0_PfS1_S1_S1_ii:
.text._Z16torch_sum_kernelPKfS0_S0_fS0_PfS1_S1_S1_ii:
[----:B------:R-:W-:Y:S08]  /*0000*/  LDC R1, c[0x0][0x37c] ;  /* 0x0000df00ff017b82 */ /* 0x000ff00000000800 */
[----:B------:R-:W0:Y:S01]  /*0010*/  LDC R0, c[0x0][0x3cc] ;  /* 0x0000f300ff007b82 */ /* 0x000e220000000800 */
[----:B------:R-:W1:Y:S01]  /*0020*/  S2R R2, SR_CTAID.X ;  /* 0x0000000000027919 */ /* 0x000e620000002500 */
[----:B------:R-:W2:Y:S01]  /*0030*/  LDCU.64 UR6, c[0x0][0x358] ;  /* 0x00006b00ff0677ac */ /* 0x000ea20008000a00 */
[----:B------:R-:W-:Y:S01]  /*0040*/  HFMA2 R28, -RZ, RZ, 0, 0 ;  /* 0x00000000ff1c7431 */ /* 0x000fe200000001ff */
[----:B------:R-:W3:Y:S01]  /*0050*/  S2R R3, SR_TID.X ;  /* 0x0000000000037919 */ /* 0x000ee20000002100 */
[----:B0-----:R-:W-:-:S13]  /*0060*/  ISETP.GE.AND P0, PT, R0, 0x1, PT ;  /* 0x000000010000780c */ /* 0x001fda0003f06270 */
[----:B-123--:R-:W-:Y:S05]  /*0070*/  @!P0 BRA `(.L_x_0) ;  /* 0x0000000800408947 */ /* 0x00efea0003800000 */
[C---:B------:R-:W-:Y:S02]  /*0080*/  ISETP.GE.U32.AND P1, PT, R0.reuse, 0x8, PT ;  /* 0x000000080000780c */ /* 0x040fe40003f26070 */
[----:B------:R-:W-:Y:S02]  /*0090*/  LOP3.LUT R5, R0, 0x7, RZ, 0xc0, !PT ;  /* 0x0000000700057812 */ /* 0x000fe400078ec0ff */
[----:B------:R-:W-:Y:S02]  /*00a0*/  MOV R28, RZ ;  /* 0x000000ff001c7202 */ /* 0x000fe40000000f00 */
[----:B------:R-:W-:Y:S02]  /*00b0*/  ISETP.NE.AND P0, PT, R5, RZ, PT ;  /* 0x000000ff0500720c */ /* 0x000fe40003f05270 */
[----:B------:R-:W-:-:S05]  /*00c0*/  MOV R7, RZ ;  /* 0x000000ff00077202 */ /* 0x000fca0000000f00 */
[----:B------:R-:W-:Y:S06]  /*00d0*/  @!P1 BRA `(.L_x_1) ;  /* 0x0000000400249947 */ /* 0x000fec0003800000 */
[----:B------:R-:W0:Y:S01]  /*00e0*/  LDC R13, c[0x0][0x3c8] ;  /* 0x0000f200ff0d7b82 */ /* 0x000e220000000800 */
[----:B------:R-:W1:Y:S01]  /*00f0*/  LDCU.64 UR4, c[0x0][0x380] ;  /* 0x00007000ff0477ac */ /* 0x000e620008000a00 */
[----:B------:R-:W-:Y:S02]  /*0100*/  LOP3.LUT R7, R0, 0x7ffffff8, RZ, 0xc0, !PT ;  /* 0x7ffffff800077812 */ /* 0x000fe400078ec0ff */
[----:B------:R-:W-:Y:S02]  /*0110*/  MOV R28, RZ ;  /* 0x000000ff001c7202 */ /* 0x000fe40000000f00 */
[----:B------:R-:W-:Y:S01]  /*0120*/  IADD3 R24, PT, PT, -R7, RZ, RZ ;  /* 0x000000ff07187210 */ /* 0x000fe20007ffe1ff */
[----:B-1----:R-:W-:-:S04]  /*0130*/  UIADD3 UR4, UP0, UPT, UR4, 0x10, URZ ;  /* 0x0000001004047890 */ /* 0x002fc8000ff1e0ff */
[----:B------:R-:W-:Y:S01]  /*0140*/  UIADD3.X UR5, UPT, UPT, URZ, UR5, URZ, UP0, !UPT ;  /* 0x00000005ff057290 */ /* 0x000fe200087fe4ff */
[CC--:B0-----:R-:W-:Y:S01]  /*0150*/  LEA R16, R13.reuse, R2.reuse, 0x1 ;  /* 0x000000020d107211 */ /* 0x0c1fe200078e08ff */
[C-C-:B------:R-:W-:Y:S01]  /*0160*/  IMAD R10, R13.reuse, 0x5, R2.reuse ;  /* 0x000000050d0a7824 */ /* 0x140fe200078e0202 */
[C---:B------:R-:W-:Y:S01]  /*0170*/  LEA R12, R13.reuse, R2, 0x2 ;  /* 0x000000020d0c7211 */ /* 0x040fe200078e10ff */
[C-C-:B------:R-:W-:Y:S01]  /*0180*/  IMAD R6, R13.reuse, 0x7, R2.reuse ;  /* 0x000000070d067824 */ /* 0x140fe200078e0202 */
[-C--:B------:R-:W-:Y:S01]  /*0190*/  IADD3 R18, PT, PT, R2, R13.reuse, RZ ;  /* 0x0000000d02127210 */ /* 0x080fe20007ffe0ff */
[C-C-:B------:R-:W-:Y:S01]  /*01a0*/  IMAD R8, R13.reuse, 0x6, R2.reuse ;  /* 0x000000060d087824 */ /* 0x140fe200078e0202 */
[----:B------:R-:W-:Y:S01]  /*01b0*/  MOV R27, UR4 ;  /* 0x00000004001b7c02 */ /* 0x000fe20008000f00 */
[----:B------:R-:W-:Y:S02]  /*01c0*/  IMAD R14, R13, 0x3, R2 ;  /* 0x000000030d0e7824 */ /* 0x000fe400078e0202 */
[----:B------:R-:W-:-:S02]  /*01d0*/  IMAD R9, R10, R13, R3 ;  /* 0x0000000d0a097224 */ /* 0x000fc400078e0203 */
[-CC-:B------:R-:W-:Y:S01]  /*01e0*/  IMAD R23, R16, R13.reuse, R3.reuse ;  /* 0x0000000d10177224 */ /* 0x180fe200078e0203 */
[----:B------:R-:W-:Y:S01]  /*01f0*/  MOV R16, UR5 ;  /* 0x0000000500107c02 */ /* 0x000fe20008000f00 */
[-CC-:B------:R-:W-:Y:S02]  /*0200*/  IMAD R4, R2, R13.reuse, R3.reuse ;  /* 0x0000000d02047224 */ /* 0x180fe400078e0203 */
[-CC-:B------:R-:W-:Y:S02]  /*0210*/  IMAD R6, R6, R13.reuse, R3.reuse ;  /* 0x0000000d06067224 */ /* 0x180fe400078e0203 */
[-CC-:B------:R-:W-:Y:S02]  /*0220*/  IMAD R8, R8, R13.reuse, R3.reuse ;  /* 0x0000000d08087224 */ /* 0x180fe400078e0203 */
[-CC-:B------:R-:W-:Y:S02]  /*0230*/  IMAD R10, R12, R13.reuse, R3.reuse ;  /* 0x0000000d0c0a7224 */ /* 0x180fe400078e0203 */
[----:B------:R-:W-:-:S02]  /*0240*/  IMAD R11, R14, R13, R3 ;  /* 0x0000000d0e0b7224 */ /* 0x000fc400078e0203 */
[-C--:B------:R-:W-:Y:S02]  /*0250*/  IMAD R25, R18, R13.reuse, R3 ;  /* 0x0000000d12197224 */ /* 0x080fe400078e0203 */
[----:B------:R-:W-:-:S07]  /*0260*/  IMAD R22, R13, R13, RZ ;  /* 0x0000000d0d167224 */ /* 0x000fce00078e02ff */
.L_x_2:
[----:B------:R-:W0:Y:S01]  /*0270*/  LDC.64 R12, c[0x0][0x388] ;  /* 0x0000e200ff0c7b82 */ /* 0x000e220000000a00 */
[----:B------:R-:W-:Y:S02]  /*0280*/  MOV R14, R27 ;  /* 0x0000001b000e7202 */ /* 0x000fe40000000f00 */
[----:B------:R-:W-:-:S05]  /*0290*/  MOV R15, R16 ;  /* 0x00000010000f7202 */ /* 0x000fca0000000f00 */
[----:B------:R-:W2:Y:S04]  /*02a0*/  LDG.E R19, desc[UR6][R14.64+-0x10] ;  /* 0xfffff0060e137981 */ /* 0x000ea8000c1e1900 */
[----:B------:R-:W3:Y:S01]  /*02b0*/  LDG.E R29, desc[UR6][R14.64+-0xc] ;  /* 0xfffff4060e1d7981 */ /* 0x000ee2000c1e1900 */
[----:B0-----:R-:W-:-:S06]  /*02c0*/  IMAD.WIDE R20, R4, 0x4, R12 ;  /* 0x0000000404147825 */ /* 0x001fcc00078e020c */
[----:B------:R-:W2:Y:S01]  /*02d0*/  LDG.E R20, desc[UR6][R20.64] ;  /* 0x0000000614147981 */ /* 0x000ea2000c1e1900 */
[----:B------:R-:W-:-:S04]  /*02e0*/  IMAD.WIDE R16, R25, 0x4, R12 ;  /* 0x0000000419107825 */ /* 0x000fc800078e020c */
[----:B------:R-:W-:Y:S02]  /*02f0*/  IMAD.WIDE R26, R11, 0x4, R12 ;  /* 0x000000040b1a7825 */ /* 0x000fe400078e020c */
[----:B------:R-:W3:Y:S04]  /*0300*/  LDG.E R17, desc[UR6][R16.64] ;  /* 0x0000000610117981 */ /* 0x000ee8000c1e1900 */
[----:B------:R-:W4:Y:S04]  /*0310*/  LDG.E R27, desc[UR6][R26.64] ;  /* 0x000000061a1b7981 */ /* 0x000f28000c1e1900 */
[----:B------:R-:W4:Y:S04]  /*0320*/  LDG.E R16, desc[UR6][R14.64+-0x4] ;  /* 0xfffffc060e107981 */ /* 0x000f28000c1e1900 */
[----:B------:R-:W5:Y:S01]  /*0330*/  LDG.E R26, desc[UR6][R14.64+0xc] ;  /* 0x00000c060e1a7981 */ /* 0x000f62000c1e1900 */
[----:B--2---:R-:W-:Y:S01]  /*0340*/  FFMA R28, R19, R20, R28 ;  /* 0x00000014131c7223 */ /* 0x004fe2000000001c */
[----:B------:R-:W-:-:S06]  /*0350*/  IMAD.WIDE R18, R23, 0x4, R12 ;  /* 0x0000000417127825 */ /* 0x000fcc00078e020c */
[----:B------:R-:W2:Y:S04]  /*0360*/  LDG.E R18, desc[UR6][R18.64] ;  /* 0x0000000612127981 */ /* 0x000ea8000c1e1900 */
[----:B------:R-:W2:Y:S01]  /*0370*/  LDG.E R19, desc[UR6][R14.64+-0x8] ;  /* 0xfffff8060e137981 */ /* 0x000ea2000c1e1900 */
[----:B---3--:R-:W-:Y:S01]  /*0380*/  FFMA R28, R29, R17, R28 ;  /* 0x000000111d1c7223 */ /* 0x008fe2000000001c */
[----:B------:R-:W-:-:S06]  /*0390*/  IMAD.WIDE R20, R10, 0x4, R12 ;  /* 0x000000040a147825 */ /* 0x000fcc00078e020c */
[----:B------:R-:W3:Y:S01]  /*03a0*/  LDG.E R21, desc[UR6][R20.64] ;  /* 0x0000000614157981 */ /* 0x000ee2000c1e1900 */
[----:B--2---:R-:W-:-:S04]  /*03b0*/  FFMA R29, R19, R18, R28 ;  /* 0x00000012131d7223 */ /* 0x004fc8000000001c */
[----:B----4-:R-:W-:Y:S01]  /*03c0*/  FFMA R28, R16, R27, R29 ;  /* 0x0000001b101c7223 */ /* 0x010fe2000000001d */
[--C-:B------:R-:W-:Y:S01]  /*03d0*/  IMAD.WIDE R16, R9, 0x4, R12.reuse ;  /* 0x0000000409107825 */ /* 0x100fe200078e020c */
[----:B------:R-:W3:Y:S04]  /*03e0*/  LDG.E R29, desc[UR6][R14.64] ;  /* 0x000000060e1d7981 */ /* 0x000ee8000c1e1900 */
[----:B------:R-:W2:Y:S04]  /*03f0*/  LDG.E R27, desc[UR6][R14.64+0x4] ;  /* 0x000004060e1b7981 */ /* 0x000ea8000c1e1900 */
[----:B------:R-:W2:Y:S01]  /*0400*/  LDG.E R16, desc[UR6][R16.64] ;  /* 0x0000000610107981 */ /* 0x000ea2000c1e1900 */
[----:B------:R-:W-:-:S04]  /*0410*/  IMAD.WIDE R18, R8, 0x4, R12 ;  /* 0x0000000408127825 */ /* 0x000fc800078e020c */
[----:B------:R-:W-:Y:S02]  /*0420*/  IMAD.WIDE R12, R6, 0x4, R12 ;  /* 0x00000004060c7825 */ /* 0x000fe400078e020c */
[----:B------:R-:W4:Y:S04]  /*0430*/  LDG.E R18, desc[UR6][R18.64] ;  /* 0x0000000612127981 */ /* 0x000f28000c1e1900 */
[----:B------:R-:W5:Y:S04]  /*0440*/  LDG.E R13, desc[UR6][R12.64] ;  /* 0x000000060c0d7981 */ /* 0x000f68000c1e1900 */
[----:B------:R-:W4:Y:S01]  /*0450*/  LDG.E R12, desc[UR6][R14.64+0x8] ;  /* 0x000008060e0c7981 */ /* 0x000f22000c1e1900 */
[----:B------:R-:W-:-:S02]  /*0460*/  IADD3 R24, PT, PT, R24, 0x8, RZ ;  /* 0x0000000818187810 */ /* 0x000fc40007ffe0ff */
[C---:B------:R-:W-:Y:S02]  /*0470*/  LEA R4, R22.reuse, R4, 0x3 ;  /* 0x0000000416047211 */ /* 0x040fe400078e18ff */
[C---:B------:R-:W-:Y:S02]  /*0480*/  LEA R6, R22.reuse, R6, 0x3 ;  /* 0x0000000616067211 */ /* 0x040fe400078e18ff */
[C---:B------:R-:W-:Y:S02]  /*0490*/  LEA R8, R22.reuse, R8, 0x3 ;  /* 0x0000000816087211 */ /* 0x040fe400078e18ff */
[C---:B------:R-:W-:Y:S02]  /*04a0*/  LEA R9, R22.reuse, R9, 0x3 ;  /* 0x0000000916097211 */ /* 0x040fe400078e18ff */
[C---:B------:R-:W-:Y:S02]  /*04b0*/  LEA R10, R22.reuse, R10, 0x3 ;  /* 0x0000000a160a7211 */ /* 0x040fe400078e18ff */
[----:B------:R-:W-:-:S02]  /*04c0*/  LEA R11, R22, R11, 0x3 ;  /* 0x0000000b160b7211 */ /* 0x000fc400078e18ff */
[C---:B------:R-:W-:Y:S02]  /*04d0*/  LEA R23, R22.reuse, R23, 0x3 ;  /* 0x0000001716177211 */ /* 0x040fe400078e18ff */
[----:B------:R-:W-:Y:S01]  /*04e0*/  LEA R25, R22, R25, 0x3 ;  /* 0x0000001916197211 */ /* 0x000fe200078e18ff */
[----:B---3--:R-:W-:-:S04]  /*04f0*/  FFMA R29, R29, R21, R28 ;  /* 0x000000151d1d7223 */ /* 0x008fc8000000001c */
[----:B--2---:R-:W-:Y:S01]  /*0500*/  FFMA R29, R27, R16, R29 ;  /* 0x000000101b1d7223 */ /* 0x004fe2000000001d */
[----:B------:R-:W-:-:S04]  /*0510*/  IADD3 R27, P1, PT, R14, 0x20, RZ ;  /* 0x000000200e1b7810 */ /* 0x000fc80007f3e0ff */
[----:B------:R-:W-:Y:S02]  /*0520*/  IADD3.X R16, PT, PT, RZ, R15, RZ, P1, !PT ;  /* 0x0000000fff107210 */ /* 0x000fe40000ffe4ff */
[----:B------:R-:W-:Y:S01]  /*0530*/  ISETP.NE.AND P1, PT, R24, RZ, PT ;  /* 0x000000ff1800720c */ /* 0x000fe20003f25270 */
[----:B----4-:R-:W-:-:S04]  /*0540*/  FFMA R29, R12, R18, R29 ;  /* 0x000000120c1d7223 */ /* 0x010fc8000000001d */
[----:B-----5:R-:W-:-:S08]  /*0550*/  FFMA R28, R26, R13, R29 ;  /* 0x0000000d1a1c7223 */ /* 0x020fd0000000001d */
[----:B------:R-:W-:Y:S05]  /*0560*/  @P1 BRA `(.L_x_2) ;  /* 0xfffffffc00401947 */ /* 0x000fea000383ffff */
.L_x_1:
[----:B------:R-:W-:Y:S05]  /*0570*/  @!P0 BRA `(.L_x_0) ;  /* 0x0000000400008947 */ /* 0x000fea0003800000 */
[----:B------:R-:W-:Y:S02]  /*0580*/  ISETP.GE.U32.AND P0, PT, R5, 0x4, PT ;  /* 0x000000040500780c */ /* 0x000fe40003f06070 */
[----:B------:R-:W-:-:S04]  /*0590*/  LOP3.LUT R16, R0, 0x3, RZ, 0xc0, !PT ;  /* 0x0000000300107812 */ /* 0x000fc800078ec0ff */
[----:B------:R-:W-:-:S07]  /*05a0*/  ISETP.NE.AND P1, PT, R16, RZ, PT ;  /* 0x000000ff1000720c */ /* 0x000fce0003f25270 */
[----:B------:R-:W-:Y:S06]  /*05b0*/  @!P0 BRA `(.L_x_3) ;  /* 0x0000000000748947 */ /* 0x000fec0003800000 */
[----:B------:R-:W0:Y:S01]  /*05c0*/  LDCU UR4, c[0x0][0x3c8] ;  /* 0x00007900ff0477ac */ /* 0x000e220008000800 */
[----:B------:R-:W1:Y:S08]  /*05d0*/  LDC.64 R4, c[0x0][0x388] ;  /* 0x0000e200ff047b82 */ /* 0x000e700000000a00 */
[----:B------:R-:W2:Y:S01]  /*05e0*/  LDC.64 R8, c[0x0][0x380] ;  /* 0x0000e000ff087b82 */ /* 0x000ea20000000a00 */
[----:B0-----:R-:W-:-:S04]  /*05f0*/  IMAD R6, R7, UR4, R2 ;  /* 0x0000000407067c24 */ /* 0x001fc8000f8e0202 */
[C---:B------:R-:W-:Y:S01]  /*0600*/  IMAD R13, R6.reuse, UR4, R3 ;  /* 0x00000004060d7c24 */ /* 0x040fe2000f8e0203 */
[----:B------:R-:W-:-:S03]  /*0610*/  IADD3 R10, PT, PT, R6, UR4, RZ ;  /* 0x00000004060a7c10 */ /* 0x000fc6000fffe0ff */
[----:B-1----:R-:W-:Y:S01]  /*0620*/  IMAD.WIDE R12, R13, 0x4, R4 ;  /* 0x000000040d0c7825 */ /* 0x002fe200078e0204 */
[----:B------:R-:W-:-:S03]  /*0630*/  IADD3 R6, PT, PT, R10, UR4, RZ ;  /* 0x000000040a067c10 */ /* 0x000fc6000fffe0ff */
[--C-:B------:R-:W-:Y:S01]  /*0640*/  IMAD R15, R10, UR4, R3.reuse ;  /* 0x000000040a0f7c24 */ /* 0x100fe2000f8e0203 */
[C---:B------:R-:W-:Y:S01]  /*0650*/  IADD3 R10, PT, PT, R6.reuse, UR4, RZ ;  /* 0x00000004060a7c10 */ /* 0x040fe2000fffe0ff */
[----:B------:R-:W-:Y:S01]  /*0660*/  IMAD R11, R6, UR4, R3 ;  /* 0x00000004060b7c24 */ /* 0x000fe2000f8e0203 */
[----:B------:R-:W3:Y:S01]  /*0670*/  LDG.E R12, desc[UR6][R12.64] ;  /* 0x000000060c0c7981 */ /* 0x000ee2000c1e1900 */
[----:B--2---:R-:W-:-:S04]  /*0680*/  IMAD.WIDE.U32 R8, R7, 0x4, R8 ;  /* 0x0000000407087825 */ /* 0x004fc800078e0008 */
[----:B------:R-:W-:Y:S01]  /*0690*/  IMAD.WIDE R14, R15, 0x4, R4 ;  /* 0x000000040f0e7825 */ /* 0x000fe200078e0204 */
[----:B------:R-:W3:Y:S03]  /*06a0*/  LDG.E R17, desc[UR6][R8.64] ;  /* 0x0000000608117981 */ /* 0x000ee6000c1e1900 */
[----:B------:R-:W-:Y:S01]  /*06b0*/  IMAD R21, R10, UR4, R3 ;  /* 0x000000040a157c24 */ /* 0x000fe2000f8e0203 */
[----:B------:R-:W2:Y:S01]  /*06c0*/  LDG.E R19, desc[UR6][R8.64+0x4] ;  /* 0x0000040608137981 */ /* 0x000ea2000c1e1900 */
[----:B------:R-:W-:-:S03]  /*06d0*/  IMAD.WIDE R10, R11, 0x4, R4 ;  /* 0x000000040b0a7825 */ /* 0x000fc600078e0204 */
[----:B------:R-:W2:Y:S01]  /*06e0*/  LDG.E R14, desc[UR6][R14.64] ;  /* 0x000000060e0e7981 */ /* 0x000ea2000c1e1900 */
[----:B------:R-:W-:-:S03]  /*06f0*/  IMAD.WIDE R4, R21, 0x4, R4 ;  /* 0x0000000415047825 */ /* 0x000fc600078e0204 */
[----:B------:R-:W4:Y:S04]  /*0700*/  LDG.E R10, desc[UR6][R10.64] ;  /* 0x000000060a0a7981 */ /* 0x000f28000c1e1900 */
[----:B------:R-:W4:Y:S04]  /*0710*/  LDG.E R21, desc[UR6][R8.64+0x8] ;  /* 0x0000080608157981 */ /* 0x000f28000c1e1900 */
[----:B------:R-:W5:Y:S04]  /*0720*/  LDG.E R4, desc[UR6][R4.64] ;  /* 0x0000000604047981 */ /* 0x000f68000c1e1900 */
[----:B------:R-:W5:Y:S01]  /*0730*/  LDG.E R23, desc[UR6][R8.64+0xc] ;  /* 0x00000c0608177981 */ /* 0x000f62000c1e1900 */
[----:B------:R-:W-:Y:S01]  /*0740*/  IADD3 R7, PT, PT, R7, 0x4, RZ ;  /* 0x0000000407077810 */ /* 0x000fe20007ffe0ff */
[----:B---3--:R-:W-:-:S04]  /*0750*/  FFMA R12, R17, R12, R28 ;  /* 0x0000000c110c7223 */ /* 0x008fc8000000001c */
[----:B--2---:R-:W-:-:S04]  /*0760*/  FFMA R12, R19, R14, R12 ;  /* 0x0000000e130c7223 */ /* 0x004fc8000000000c */
[----:B----4-:R-:W-:-:S04]  /*0770*/  FFMA R12, R21, R10, R12 ;  /* 0x0000000a150c7223 */ /* 0x010fc8000000000c */
[----:B-----5:R-:W-:-:S07]  /*0780*/  FFMA R28, R23, R4, R12 ;  /* 0x00000004171c7223 */ /* 0x020fce000000000c */
.L_x_3:
[----:B------:R-:W-:Y:S05]  /*0790*/  @!P1 BRA `(.L_x_0) ;  /* 0x0000000000789947 */ /* 0x000fea0003800000 */
[----:B------:R-:W-:Y:S01]  /*07a0*/  ISETP.NE.AND P0, PT, R16, 0x1, PT ;  /* 0x000000011000780c */ /* 0x000fe20003f05270 */
[----:B------:R-:W0:Y:S01]  /*07b0*/  LDC.64 R4, c[0x0][0x380] ;  /* 0x0000e000ff047b82 */ /* 0x000e220000000a00 */
[----:B------:R-:W-:-:S04]  /*07c0*/  LOP3.LUT R0, R0, 0x1, RZ, 0xc0, !PT ;  /* 0x0000000100007812 */ /* 0x000fc800078ec0ff */
[----:B------:R-:W-:-:S03]  /*07d0*/  ISETP.NE.U32.AND P1, PT, R0, 0x1, PT ;  /* 0x000000010000780c */ /* 0x000fc60003f25070 */
[----:B------:R-:W1:Y:S08]  /*07e0*/  LDC.64 R12, c[0x0][0x388] ;  /* 0x0000e200ff0c7b82 */ /* 0x000e700000000a00 */
[----:B------:R-:W2:Y:S08]  /*07f0*/  @P0 LDC R0, c[0x0][0x3c8] ;  /* 0x0000f200ff000b82 */ /* 0x000eb00000000800 */
[----:B------:R-:W3:Y:S01]  /*0800*/  @!P1 LDC R16, c[0x0][0x3c8] ;  /* 0x0000f200ff109b82 */ /* 0x000ee20000000800 */
[----:B0-----:R-:W-:-:S05]  /*0810*/  @P0 IMAD.WIDE.U32 R4, R7, 0x4, R4 ;  /* 0x0000000407040825 */ /* 0x001fca00078e0004 */
[----:B------:R-:W4:Y:S02]  /*0820*/  @P0 LDG.E R19, desc[UR6][R4.64] ;  /* 0x0000000604130981 */ /* 0x000f24000c1e1900 */
[----:B------:R-:W0:Y:S08]  /*0830*/  LDC.64 R10, c[0x0][0x380] ;  /* 0x0000e000ff0a7b82 */ /* 0x000e300000000a00 */
[----:B------:R-:W5:Y:S01]  /*0840*/  LDC.64 R8, c[0x0][0x388] ;  /* 0x0000e200ff087b82 */ /* 0x000f620000000a00 */
[C---:B--2---:R-:W-:Y:S01]  /*0850*/  @P0 IMAD R15, R7.reuse, R0, R2 ;  /* 0x00000000070f0224 */ /* 0x044fe200078e0202 */
[----:B------:R-:W-:-:S04]  /*0860*/  @P0 IADD3 R7, PT, PT, R7, 0x2, RZ ;  /* 0x0000000207070810 */ /* 0x000fc80007ffe0ff */
[CC--:B------:R-:W-:Y:S01]  /*0870*/  @P0 IADD3 R6, PT, PT, R15.reuse, R0.reuse, RZ ;  /* 0x000000000f060210 */ /* 0x0c0fe20007ffe0ff */
[----:B------:R-:W-:-:S04]  /*0880*/  @P0 IMAD R15, R15, R0, R3 ;  /* 0x000000000f0f0224 */ /* 0x000fc800078e0203 */
[----:B------:R-:W-:Y:S02]  /*0890*/  @P0 IMAD R17, R6, R0, R3 ;  /* 0x0000000006110224 */ /* 0x000fe400078e0203 */
[----:B-1----:R-:W-:-:S04]  /*08a0*/  @P0 IMAD.WIDE R14, R15, 0x4, R12 ;  /* 0x000000040f0e0825 */ /* 0x002fc800078e020c */
[-C--:B---3--:R-:W-:Y:S02]  /*08b0*/  @!P1 IMAD R0, R7, R16.reuse, R2 ;  /* 0x0000001007009224 */ /* 0x088fe400078e0202 */
[----:B------:R-:W-:Y:S01]  /*08c0*/  @P0 IMAD.WIDE R12, R17, 0x4, R12 ;  /* 0x00000004110c0825 */ /* 0x000fe200078e020c */
[----:B------:R-:W4:Y:S03]  /*08d0*/  @P0 LDG.E R14, desc[UR6][R14.64] ;  /* 0x000000060e0e0981 */ /* 0x000f26000c1e1900 */
[----:B------:R-:W-:Y:S02]  /*08e0*/  @!P1 IMAD R17, R0, R16, R3 ;  /* 0x0000001000119224 */ /* 0x000fe400078e0203 */
[----:B0-----:R-:W-:Y:S01]  /*08f0*/  @!P1 IMAD.WIDE.U32 R10, R7, 0x4, R10 ;  /* 0x00000004070a9825 */ /* 0x001fe200078e000a */
[----:B------:R-:W2:Y:S03]  /*0900*/  @P0 LDG.E R12, desc[UR6][R12.64] ;  /* 0x000000060c0c0981 */ /* 0x000ea6000c1e1900 */
[----:B-----5:R-:W-:Y:S01]  /*0910*/  @!P1 IMAD.WIDE R8, R17, 0x4, R8 ;  /* 0x0000000411089825 */ /* 0x020fe200078e0208 */
[----:B------:R-:W2:Y:S04]  /*0920*/  @P0 LDG.E R0, desc[UR6][R4.64+0x4] ;  /* 0x0000040604000981 */ /* 0x000ea8000c1e1900 */
[----:B------:R-:W3:Y:S04]  /*0930*/  @!P1 LDG.E R11, desc[UR6][R10.64] ;  /* 0x000000060a0b9981 */ /* 0x000ee8000c1e1900 */
[----:B------:R-:W3:Y:S01]  /*0940*/  @!P1 LDG.E R8, desc[UR6][R8.64] ;  /* 0x0000000608089981 */ /* 0x000ee2000c1e1900 */
[----:B----4-:R-:W-:-:S04]  /*0950*/  @P0 FFMA R19, R19, R14, R28 ;  /* 0x0000000e13130223 */ /* 0x010fc8000000001c */
[----:B--2---:R-:W-:-:S04]  /*0960*/  @P0 FFMA R28, R0, R12, R19 ;  /* 0x0000000c001c0223 */ /* 0x004fc80000000013 */
[----:B---3--:R-:W-:-:S07]  /*0970*/  @!P1 FFMA R28, R11, R8, R28 ;  /* 0x000000080b1c9223 */ /* 0x008fce000000001c */
.L_x_0:
[----:B------:R-:W0:Y:S01]  /*0980*/  LDC.64 R4, c[0x0][0x390] ;  /* 0x0000e400ff047b82 */ /* 0x000e220000000a00 */
[----:B------:R-:W1:Y:S01]  /*0990*/  LDCU UR4, c[0x0][0x3c8] ;  /* 0x00007900ff0477ac */ /* 0x000e620008000800 */
[----:B------:R-:W2:Y:S06]  /*09a0*/  LDCU UR8, c[0x0][0x398] ;  /* 0x00007300ff0877ac */ /* 0x000eac0008000800 */
[----:B------:R-:W3:Y:S08]  /*09b0*/  LDC.64 R6, c[0x0][0x3a0] ;  /* 0x0000e800ff067b82 */ /* 0x000ef00000000a00 */
[----:B------:R-:W4:Y:S01]  /*09c0*/  LDC.64 R8, c[0x0][0x3a8] ;  /* 0x0000ea00ff087b82 */ /* 0x000f220000000a00 */
[----:B-1----:R-:W-:-:S04]  /*09d0*/  IMAD R11, R2, UR4, R3 ;  /* 0x00000004020b7c24 */ /* 0x002fc8000f8e0203 */
[----:B0-----:R-:W-:-:S06]  /*09e0*/  IMAD.WIDE R4, R11, 0x4, R4 ;  /* 0x000000040b047825 */ /* 0x001fcc00078e0204 */
[----:B------:R-:W2:Y:S01]  /*09f0*/  LDG.E R4, desc[UR6][R4.64] ;  /* 0x0000000604047981 */ /* 0x000ea2000c1e1900 */
[----:B---3--:R-:W-:-:S06]  /*0a00*/  IMAD.WIDE R6, R11, 0x4, R6 ;  /* 0x000000040b067825 */ /* 0x008fcc00078e0206 */
[----:B------:R-:W2:Y:S01]  /*0a10*/  LDG.E R7, desc[UR6][R6.64] ;  /* 0x0000000606077981 */ /* 0x000ea2000c1e1900 */
[----:B----4-:R-:W-:-:S06]  /*0a20*/  IMAD.WIDE.U32 R8, R3, 0x4, R8 ;  /* 0x0000000403087825 */ /* 0x010fcc00078e0008 */
[----:B------:R-:W3:Y:S01]  /*0a30*/  LDG.E R8, desc[UR6][R8.64] ;  /* 0x0000000608087981 */ /* 0x000ee2000c1e1900 */
[----:B------:R-:W0:Y:S01]  /*0a40*/  S2UR UR5, SR_CgaCtaId ;  /* 0x00000000000579c3 */ /* 0x000e220000008800 */
[----:B------:R-:W-:Y:S02]  /*0a50*/  UMOV UR4, 0x400 ;  /* 0x0000040000047882 */ /* 0x000fe40000000000 */
[----:B0-----:R-:W-:-:S06]  /*0a60*/  ULEA UR4, UR5, UR4, 0x18 ;  /* 0x0000000405047291 */ /* 0x001fcc000f8ec0ff */
[C---:B------:R-:W-:Y:S02]  /*0a70*/  LEA R0, R3.reuse, UR4, 0x2 ;  /* 0x0000000403007c11 */ /* 0x040fe4000f8e10ff */
[C---:B------:R-:W-:Y:S02]  /*0a80*/  ISETP.GT.U32.AND P1, PT, R3.reuse, 0x7f, PT ;  /* 0x0000007f0300780c */ /* 0x040fe40003f24070 */
[----:B------:R-:W-:Y:S01]  /*0a90*/  ISETP.GT.U32.AND P0, PT, R3, 0x3f, PT ;  /* 0x0000003f0300780c */ /* 0x000fe20003f04070 */
[----:B--2---:R-:W-:-:S04]  /*0aa0*/  FFMA R11, R7, UR8, R4 ;  /* 0x00000008070b7c23 */ /* 0x004fc80008000004 */
[----:B------:R-:W-:-:S04]  /*0ab0*/  FADD R11, R11, R28 ;  /* 0x0000001c0b0b7221 */ /* 0x000fc80000000000 */
[----:B---3--:R-:W-:-:S05]  /*0ac0*/  FMUL R11, R11, R8 ;  /* 0x000000080b0b7220 */ /* 0x008fca0000400000 */
[----:B------:R-:W-:Y:S01]  /*0ad0*/  STS [R0], R11 ;  /* 0x0000000b00007388 */ /* 0x000fe20000000800 */
[----:B------:R-:W-:Y:S06]  /*0ae0*/  BAR.SYNC.DEFER_BLOCKING 0x0 ;  /* 0x0000000000007b1d */ /* 0x000fec0000010000 */
[----:B------:R-:W-:Y:S04]  /*0af0*/  @!P1 LDS R4, [R0+0x200] ;  /* 0x0002000000049984 */ /* 0x000fe80000000800 */
[----:B------:R-:W0:Y:S02]  /*0b00*/  @!P1 LDS R5, [R0] ;  /* 0x0000000000059984 */ /* 0x000e240000000800 */
[----:B0-----:R-:W-:-:S05]  /*0b10*/  @!P1 FADD R5, R4, R5 ;  /* 0x0000000504059221 */ /* 0x001fca0000000000 */
[----:B------:R-:W-:Y:S01]  /*0b20*/  @!P1 STS [R0], R5 ;  /* 0x0000000500009388 */ /* 0x000fe20000000800 */
[----:B------:R-:W-:Y:S06]  /*0b30*/  BAR.SYNC.DEFER_BLOCKING 0x0 ;  /* 0x0000000000007b1d */ /* 0x000fec0000010000 */
[----:B------:R-:W-:Y:S04]  /*0b40*/  @!P0 LDS R4, [R0+0x100] ;  /* 0x0001000000048984 */ /* 0x000fe80000000800 */
[----:B------:R-:W0:Y:S01]  /*0b50*/  @!P0 LDS R7, [R0] ;  /* 0x0000000000078984 */ /* 0x000e220000000800 */
[----:B------:R-:W-:Y:S01]  /*0b60*/  ISETP.GT.U32.AND P1, PT, R3, 0x1f, PT ;  /* 0x0000001f0300780c */ /* 0x000fe20003f24070 */
        /* <DEDUP_REMOVED lines=29> */
[----:B------:R-:W-:Y:S01]  /*0d40*/  ISETP.NE.AND P0, PT, R3, RZ, PT ;  /* 0x000000ff0300720c */ /* 0x000fe20003f05270 */
[----:B0-----:R-:W-:-:S05]  /*0d50*/  @!P1 FADD R5, R4, R5 ;  /* 0x0000000504059221 */ /* 0x001fca0000000000 */
[----:B------:R-:W-:Y:S01]  /*0d60*/  @!P1 STS [R0], R5 ;  /* 0x0000000500009388 */ /* 0x000fe20000000800 */
[----:B------:R-:W-:Y:S06]  /*0d70*/  BAR.SYNC.DEFER_BLOCKING 0x0 ;  /* 0x0000000000007b1d */ /* 0x000fec0000010000 */
[----:B------:R-:W-:Y:S04]  /*0d80*/  @!P0 LDS R3, [UR4+0x4] ;  /* 0x00000404ff038984 */ /* 0x000fe80008000800 */
[----:B------:R-:W0:Y:S02]  /*0d90*/  @!P0 LDS R4, [R0] ;  /* 0x0000000000048984 */ /* 0x000e240000000800 */
[----:B0-----:R-:W-:Y:S01]  /*0da0*/  @!P0 FADD R3, R3, R4 ;  /* 0x0000000403038221 */ /* 0x001fe20000000000 */
[----:B------:R-:W-:Y:S01]  /*0db0*/  MOV R10, 0x3c80f082 ;  /* 0x3c80f082000a7802 */ /* 0x000fe20000000f00 */
[----:B------:R-:W0:Y:S03]  /*0dc0*/  LDC.64 R4, c[0x0][0x3b8] ;  /* 0x0000ee00ff047b82 */ /* 0x000e260000000a00 */
[----:B------:R-:W-:Y:S05]  /*0dd0*/  @!P0 STS [R0], R3 ;  /* 0x0000000300008388 */ /* 0x000fea0000000800 */
[----:B------:R-:W-:Y:S06]  /*0de0*/  BAR.SYNC.DEFER_BLOCKING 0x0 ;  /* 0x0000000000007b1d */ /* 0x000fec0000010000 */
[----:B------:R-:W1:Y:S02]  /*0df0*/  LDS R6, [UR4] ;  /* 0x00000004ff067984 */ /* 0x000e640008000800 */
[----:B-1----:R-:W-:-:S04]  /*0e00*/  FMUL R7, R6, 0.044714998453855514526 ;  /* 0x3d37271306077820 */ /* 0x002fc80000400000 */
[----:B------:R-:W-:-:S04]  /*0e10*/  FMUL R7, R6, R7 ;  /* 0x0000000706077220 */ /* 0x000fc80000400000 */
[----:B------:R-:W-:-:S04]  /*0e20*/  FFMA R7, R6, R7, R6 ;  /* 0x0000000706077223 */ /* 0x000fc80000000006 */
[----:B------:R-:W-:-:S04]  /*0e30*/  FMUL R7, R7, 0.79788452386856079102 ;  /* 0x3f4c422907077820 */ /* 0x000fc80000400000 */
[----:B------:R-:W-:-:S06]  /*0e40*/  FMUL R8, |R7|, 2.8853900432586669922 ;  /* 0x4038aa3b07087820 */ /* 0x000fcc0000400200 */
[----:B------:R-:W1:Y:S02]  /*0e50*/  MUFU.EX2 R8, R8 ;  /* 0x0000000800087308 */ /* 0x000e640000000800 */
[----:B-1----:R-:W-:-:S06]  /*0e60*/  FADD R9, R8, 1 ;  /* 0x3f80000008097421 */ /* 0x002fcc0000000000 */
[----:B------:R-:W1:Y:S01]  /*0e70*/  MUFU.RCP R9, R9 ;  /* 0x0000000900097308 */ /* 0x000e620000001000 */
[----:B------:R-:W-:Y:S01]  /*0e80*/  FMUL R3, R7, R7 ;  /* 0x0000000707037220 */ /* 0x000fe20000400000 */
[----:B------:R-:W-:-:S03]  /*0e90*/  MOV R0, 0x3f800000 ;  /* 0x3f80000000007802 */ /* 0x000fc60000000f00 */
[----:B------:R-:W-:Y:S01]  /*0ea0*/  FFMA R10, R3, R10, -0.052303962409496307373 ;  /* 0xbd563cae030a7423 */ /* 0x000fe2000000000a */
[C---:B------:R-:W-:Y:S02]  /*0eb0*/  FSETP.GE.AND P0, PT, |R7|.reuse, 9.010913848876953125, PT ;  /* 0x41102cb40700780b */ /* 0x040fe40003f06200 */
[----:B------:R-:W-:Y:S01]  /*0ec0*/  FSETP.GE.AND P1, PT, |R7|, 0.60000002384185791016, PT ;  /* 0x3f19999a0700780b */ /* 0x000fe20003f26200 */
[----:B------:R-:W-:Y:S01]  /*0ed0*/  FFMA R10, R3, R10, 0.1331529766321182251 ;  /* 0x3e085941030a7423 */ /* 0x000fe2000000000a */
[----:B-1----:R-:W-:-:S05]  /*0ee0*/  FFMA R0, R9, -2, R0 ;  /* 0xc000000009007823 */ /* 0x002fca0000000000 */
[----:B------:R-:W-:Y:S01]  /*0ef0*/  FSEL R8, R0, 1, !P0 ;  /* 0x3f80000000087808 */ /* 0x000fe20004000000 */
[----:B------:R-:W-:-:S04]  /*0f00*/  FFMA R0, R3, R10, -0.33332768082618713379 ;  /* 0xbeaaa9ed03007423 */ /* 0x000fc8000000000a */
[----:B------:R-:W-:Y:S01]  /*0f10*/  FFMA R0, R3, R0, RZ ;  /* 0x0000000003007223 */ /* 0x000fe200000000ff */
[----:B------:R-:W-:-:S03]  /*0f20*/  LOP3.LUT R8, R8, 0x80000000, R7, 0xb8, !PT ;  /* 0x8000000008087812 */ /* 0x000fc600078eb807 */
[----:B------:R-:W-:Y:S01]  /*0f30*/  @!P1 FFMA R8, R7, R0, R7 ;  /* 0x0000000007089223 */ /* 0x000fe20000000007 */
[----:B------:R-:W-:-:S03]  /*0f40*/  FMUL R6, R6, 0.5 ;  /* 0x3f00000006067820 */ /* 0x000fc60000400000 */
[----:B------:R-:W-:Y:S01]  /*0f50*/  FADD R3, R8, 1 ;  /* 0x3f80000008037421 */ /* 0x000fe20000000000 */
[----:B0-----:R-:W-:-:S04]  /*0f60*/  IMAD.WIDE.U32 R4, R2, 0x4, R4 ;  /* 0x0000000402047825 */ /* 0x001fc800078e0004 */
[----:B------:R-:W-:-:S05]  /*0f70*/  FMUL R3, R6, R3 ;  /* 0x0000000306037220 */ /* 0x000fca0000400000 */
[----:B------:R-:W-:Y:S01]  /*0f80*/  STG.E desc[UR6][R4.64], R3 ;  /* 0x0000000304007986 */ /* 0x000fe2000c101906 */
[----:B------:R-:W-:Y:S05]  /*0f90*/  EXIT ;  /* 0x000000000000794d */ /* 0x000fea0003800000 */
.L_x_4:
[----:B------:R-:W-:-:S00]  /*0fa0*/  BRA `(.L_x_4) ;  /* 0xfffffffc00fc7947 */ /* 0x000fc0000383ffff */
[----:B------:R-:W-:-:S00]  /*0fb0*/  NOP ;  /* 0x0000000000007918 */ /* 0x000fc00000000000 */
        /* <DEDUP_REMOVED lines=12> */
.L_x_5:


//--------------------- .nv.shared._Z16torch_sum_kernelPKfS0_S0_fS0_PfS1_S1_S1_ii --------------------------
	.section	.nv.shared._Z16torch_sum_kernelPKfS0_S0_fS0_PfS1_S1_S1_ii,"aw",@nobits
	.sectionflags	@""
	.align	4
.nv.shared._Z16torch_sum_kernelPKfS0_S0_fS0_PfS1_S1_S1_ii:
	.zero		2048


//--------------------- .nv.shared.reserved.0     --------------------------
	.section	.nv.shared.reserved.0,"aw",@nobits
	.weak		__nv_reservedSMEM_offset_0_alias
	.size		__nv_reservedSMEM_offset_0_alias, 0, 64
	.other		__nv_reservedSMEM_offset_0_alias,@"STO_CUDA_RESERVED_SHARED STV_DEFAULT"
__nv_reservedSMEM_offset_0_alias:
	.zero		0
	.zero		64


//--------------------- .nv.constant0._Z16torch_sum_kernelPKfS0_S0_fS0_PfS1_S1_S1_ii --------------------------
	.section	.nv.constant0._Z16torch_sum_kernelPKfS0_S0_fS0_PfS1_S1_S1_ii,"a",@progbits
	.sectionflags	@""
	.align	4
.nv.constant0._Z16torch_sum_kernelPKfS0_S0_fS0_PfS1_S1_S1_ii:
	.zero		976


//--------------------- SYMBOLS --------------------------

	.type		.nv.reservedSmem.offset0,@object
	.size		.nv.reservedSmem.offset0,0x4
	.type		.nv.reservedSmem.cap,@object
	.size		.nv.reservedSmem.cap,0x4
